	.headerflags	@"EF_CUDA_TEXMODE_UNIFIED EF_CUDA_64BIT_ADDRESS EF_CUDA_ACCELERATORS EF_CUDA_SM90 EF_CUDA_VIRTUAL_SM(EF_CUDA_SM90)"
	.elftype	@"ET_EXEC"


//--------------------- .nv.info                  --------------------------
	.section	.nv.info,"",@"SHT_CUDA_INFO"
	.align	4


	//----- nvinfo : EIATTR_REGCOUNT
	.align		4
        /*0000*/ 	.byte	0x04, 0x2f
        /*0002*/ 	.short	(.L_1 - .L_0)
	.align		4
.L_0:
        /*0004*/ 	.word	index@(triton_poi_fused__unsafe_index_add_mul_sub_11)
        /*0008*/ 	.word	0x0000001f


	//----- nvinfo : EIATTR_MIN_STACK_SIZE
	.align		4
.L_1:
        /*000c*/ 	.byte	0x04, 0x12
        /*000e*/ 	.short	(.L_3 - .L_2)
	.align		4
.L_2:
        /*0010*/ 	.word	index@(triton_poi_fused__unsafe_index_add_mul_sub_11)
        /*0014*/ 	.word	0x00000000


	//----- nvinfo : EIATTR_FRAME_SIZE
	.align		4
.L_3:
        /*0018*/ 	.byte	0x04, 0x11
        /*001a*/ 	.short	(.L_5 - .L_4)
	.align		4
.L_4:
        /*001c*/ 	.word	index@(triton_poi_fused__unsafe_index_add_mul_sub_11)
        /*0020*/ 	.word	0x00000000


	//----- nvinfo : EIATTR_MIN_STACK_SIZE
	.align		4
.L_5:
        /*0024*/ 	.byte	0x04, 0x12
        /*0026*/ 	.short	(.L_7 - .L_6)
	.align		4
.L_6:
        /*0028*/ 	.word	index@(triton_poi_fused__unsafe_index_add_mul_sub_11)
        /*002c*/ 	.word	0x00000000
.L_7:


//--------------------- .nv.info.triton_poi_fused__unsafe_index_add_mul_sub_11 --------------------------
	.section	.nv.info.triton_poi_fused__unsafe_index_add_mul_sub_11,"",@"SHT_CUDA_INFO"
	.sectionflags	@""
	.align	4


	//----- nvinfo : EIATTR_CUDA_API_VERSION
	.align		4
        /*0000*/ 	.byte	0x04, 0x37
        /*0002*/ 	.short	(.L_9 - .L_8)
.L_8:
        /*0004*/ 	.word	0x0000007c


	//----- nvinfo : EIATTR_KPARAM_INFO
	.align		4
.L_9:
        /*0008*/ 	.byte	0x04, 0x17
        /*000a*/ 	.short	(.L_11 - .L_10)
.L_10:
        /*000c*/ 	.word	0x00000000
        /*0010*/ 	.short	0x0006
        /*0012*/ 	.short	0x0030
        /*0014*/ 	.byte	0x00, 0xf0, 0x11, 0x00


	//----- nvinfo : EIATTR_KPARAM_INFO
	.align		4
.L_11:
        /*0018*/ 	.byte	0x04, 0x17
        /*001a*/ 	.short	(.L_13 - .L_12)
.L_12:
        /*001c*/ 	.word	0x00000000
        /*0020*/ 	.short	0x0005
        /*0022*/ 	.short	0x0028
        /*0024*/ 	.byte	0x00, 0xf4, 0x21, 0x00


	//----- nvinfo : EIATTR_KPARAM_INFO
	.align		4
.L_13:
        /*0028*/ 	.byte	0x04, 0x17
        /*002a*/ 	.short	(.L_15 - .L_14)
.L_14:
        /*002c*/ 	.word	0x00000000
        /*0030*/ 	.short	0x0004
        /*0032*/ 	.short	0x0020
        /*0034*/ 	.byte	0x00, 0xf4, 0x21, 0x00


	//----- nvinfo : EIATTR_KPARAM_INFO
	.align		4
.L_15:
        /*0038*/ 	.byte	0x04, 0x17
        /*003a*/ 	.short	(.L_17 - .L_16)
.L_16:
        /*003c*/ 	.word	0x00000000
        /*0040*/ 	.short	0x0003
        /*0042*/ 	.short	0x0018
        /*0044*/ 	.byte	0x00, 0xf4, 0x21, 0x00


	//----- nvinfo : EIATTR_KPARAM_INFO
	.align		4
.L_17:
        /*0048*/ 	.byte	0x04, 0x17
        /*004a*/ 	.short	(.L_19 - .L_18)
.L_18:
        /*004c*/ 	.word	0x00000000
        /*0050*/ 	.short	0x0002
        /*0052*/ 	.short	0x0010
        /*0054*/ 	.byte	0x00, 0xf4, 0x21, 0x00


	//----- nvinfo : EIATTR_KPARAM_INFO
	.align		4
.L_19:
        /*0058*/ 	.byte	0x04, 0x17
        /*005a*/ 	.short	(.L_21 - .L_20)
.L_20:
        /*005c*/ 	.word	0x00000000
        /*0060*/ 	.short	0x0001
        /*0062*/ 	.short	0x0008
        /*0064*/ 	.byte	0x00, 0xf4, 0x21, 0x00


	//----- nvinfo : EIATTR_KPARAM_INFO
	.align		4
.L_21:
        /*0068*/ 	.byte	0x04, 0x17
        /*006a*/ 	.short	(.L_23 - .L_22)
.L_22:
        /*006c*/ 	.word	0x00000000
        /*0070*/ 	.short	0x0000
        /*0072*/ 	.short	0x0000
        /*0074*/ 	.byte	0x00, 0xf4, 0x21, 0x00


	//----- nvinfo : EIATTR_SPARSE_MMA_MASK
	.align		4
.L_23:
        /*0078*/ 	.byte	0x03, 0x50
        /*007a*/ 	.short	0x0000


	//----- nvinfo : EIATTR_MAXREG_COUNT
	.align		4
        /*007c*/ 	.byte	0x03, 0x1b
        /*007e*/ 	.short	0x00ff


	//----- nvinfo : EIATTR_EXIT_INSTR_OFFSETS
	.align		4
        /*0080*/ 	.byte	0x04, 0x1c
        /*0082*/ 	.short	(.L_25 - .L_24)


	//   ....[0]....
.L_24:
        /*0084*/ 	.word	0x000007a0


	//----- nvinfo : EIATTR_REQNTID
	.align		4
.L_25:
        /*0088*/ 	.byte	0x04, 0x10
        /*008a*/ 	.short	(.L_27 - .L_26)
.L_26:
        /*008c*/ 	.word	0x00000080
        /*0090*/ 	.word	0x00000001
        /*0094*/ 	.word	0x00000001


	//----- nvinfo : EIATTR_CBANK_PARAM_SIZE
	.align		4
.L_27:
        /*0098*/ 	.byte	0x03, 0x19
        /*009a*/ 	.short	0x0034


	//----- nvinfo : EIATTR_PARAM_CBANK
	.align		4
        /*009c*/ 	.byte	0x04, 0x0a
        /*009e*/ 	.short	(.L_29 - .L_28)
	.align		4
.L_28:
        /*00a0*/ 	.word	index@(.nv.constant0.triton_poi_fused__unsafe_index_add_mul_sub_11)
        /*00a4*/ 	.short	0x0210
        /*00a6*/ 	.short	0x0034


	//----- nvinfo : EIATTR_SW_WAR
	.align		4
.L_29:
        /*00a8*/ 	.byte	0x04, 0x36
        /*00aa*/ 	.short	(.L_31 - .L_30)
.L_30:
        /*00ac*/ 	.word	0x00000008
.L_31:


//--------------------- .nv.callgraph             --------------------------
	.section	.nv.callgraph,"",@"SHT_CUDA_CALLGRAPH"
	.align	4
	.sectionentsize	8
	.align		4
        /*0000*/ 	.word	0x00000000
	.align		4
        /*0004*/ 	.word	0xffffffff
	.align		4
        /*0008*/ 	.word	0x00000000
	.align		4
        /*000c*/ 	.word	0xfffffffe
	.align		4
        /*0010*/ 	.word	0x00000000
	.align		4
        /*0014*/ 	.word	0xfffffffd
	.align		4
        /*0018*/ 	.word	0x00000000
	.align		4
        /*001c*/ 	.word	0xfffffffc


//--------------------- .text.triton_poi_fused__unsafe_index_add_mul_sub_11 --------------------------
	.section	.text.triton_poi_fused__unsafe_index_add_mul_sub_11,"ax",@progbits
	.align	128
        .global         triton_poi_fused__unsafe_index_add_mul_sub_11
        .type           triton_poi_fused__unsafe_index_add_mul_sub_11,@function
        .size           triton_poi_fused__unsafe_index_add_mul_sub_11,(.L_x_1 - triton_poi_fused__unsafe_index_add_mul_sub_11)
        .other          triton_poi_fused__unsafe_index_add_mul_sub_11,@"STO_CUDA_ENTRY STV_DEFAULT"
triton_poi_fused__unsafe_index_add_mul_sub_11:
.text.triton_poi_fused__unsafe_index_add_mul_sub_11:
[----:B------:R-:W-:Y:S01]  /*0000*/  LDC R1, c[0x0][0x28] ;  /* 0x00000a00ff017b82 */ /* 0x000fe20000000800 */
[----:B------:R-:W1:Y:S07]  /*0010*/  S2R R0, SR_TID.X ;  /* 0x0000000000007919 */ /* 0x000e6e0000002100 */
[----:B------:R-:W2:Y:S01]  /*0020*/  LDC.64 R20, c[0x0][0x210] ;  /* 0x00008400ff147b82 */ /* 0x000ea20000000a00 */
[----:B------:R-:W-:Y:S01]  /*0030*/  ULDC.64 UR4, c[0x0][0x208] ;  /* 0x0000820000047ab9 */ /* 0x000fe20000000a00 */
[----:B------:R-:W-:Y:S01]  /*0040*/  ULDC.64 UR6, c[0x0][0x220] ;  /* 0x0000880000067ab9 */ /* 0x000fe20000000a00 */
[----:B------:R-:W3:Y:S05]  /*0050*/  S2R R13, SR_CTAID.X ;  /* 0x00000000000d7919 */ /* 0x000eea0000002500 */
[----:B------:R-:W4:Y:S01]  /*0060*/  LDC.64 R4, c[0x0][0x218] ;  /* 0x00008600ff047b82 */ /* 0x000f220000000a00 */
[----:B-1----:R-:W-:-:S05]  /*0070*/  IMAD.SHL.U32 R0, R0, 0x4, RZ ;  /* 0x0000000400007824 */ /* 0x002fca00078e00ff */
[----:B------:R-:W-:-:S05]  /*0080*/  LOP3.LUT R0, R0, 0x1fc, RZ, 0xc0, !PT ;  /* 0x000001fc00007812 */ /* 0x000fca00078ec0ff */
[----:B---3--:R-:W-:-:S05]  /*0090*/  IMAD R0, R13, 0x200, R0 ;  /* 0x000002000d007824 */ /* 0x008fca00078e0200 */
[----:B------:R-:W-:-:S04]  /*00a0*/  SHF.R.S32.HI R3, RZ, 0x1f, R0 ;  /* 0x0000001fff037819 */ /* 0x000fc80000011400 */
[----:B------:R-:W-:-:S04]  /*00b0*/  LEA.HI R3, R3, R0, RZ, 0x5 ;  /* 0x0000000003037211 */ /* 0x000fc800078f28ff */
[----:B------:R-:W-:Y:S02]  /*00c0*/  SHF.R.S32.HI R2, RZ, 0x5, R3 ;  /* 0x00000005ff027819 */ /* 0x000fe40000011403 */
[----:B------:R-:W-:Y:S02]  /*00d0*/  LOP3.LUT R3, R3, 0xffffffe0, RZ, 0xc0, !PT ;  /* 0xffffffe003037812 */ /* 0x000fe400078ec0ff */
[----:B------:R-:W-:-:S04]  /*00e0*/  LEA.HI R6, R2, R2, RZ, 0x5 ;  /* 0x0000000202067211 */ /* 0x000fc800078f28ff */
[----:B------:R-:W-:-:S05]  /*00f0*/  LOP3.LUT R7, R6, 0xffffffe0, RZ, 0xc0, !PT ;  /* 0xffffffe006077812 */ /* 0x000fca00078ec0ff */
[----:B------:R-:W-:Y:S02]  /*0100*/  IMAD.IADD R7, R2, 0x1, -R7 ;  /* 0x0000000102077824 */ /* 0x000fe400078e0a07 */
[----:B------:R-:W-:Y:S02]  /*0110*/  IMAD.IADD R2, R0, 0x1, -R3 ;  /* 0x0000000100027824 */ /* 0x000fe400078e0a03 */
[----:B--2---:R-:W-:Y:S02]  /*0120*/  IMAD.WIDE R20, R7, 0x8, R20 ;  /* 0x0000000807147825 */ /* 0x004fe400078e0214 */
[----:B------:R-:W1:Y:S04]  /*0130*/  LDC.64 R6, c[0x0][0x228] ;  /* 0x00008a00ff067b82 */ /* 0x000e680000000a00 */
[----:B------:R-:W2:Y:S01]  /*0140*/  LDG.E.EL.64 R20, desc[UR4][R20.64] ;  /* 0x0000000414147981 */ /* 0x000ea2000c2e1b00 */
[----:B----4-:R-:W-:Y:S01]  /*0150*/  IMAD.WIDE R8, R2, 0x8, R4 ;  /* 0x0000000802087825 */ /* 0x010fe200078e0204 */
[----:B------:R-:W-:-:S03]  /*0160*/  SHF.R.S32.HI R23, RZ, 0x16, R13 ;  /* 0x00000016ff177819 */ /* 0x000fc6000001140d */
[----:B------:R-:W-:Y:S01]  /*0170*/  VIADD R14, R0, 0x2 ;  /* 0x00000002000e7836 */ /* 0x000fe20000000000 */
[----:B------:R-:W-:Y:S01]  /*0180*/  SGXT R23, R23, 0x1 ;  /* 0x000000011717781a */ /* 0x000fe20000000200 */
[----:B------:R-:W3:Y:S03]  /*0190*/  LDG.E.EL.128 R8, desc[UR4][R8.64] ;  /* 0x0000000408087981 */ /* 0x000ee6000c2e1d00 */
[----:B------:R-:W-:-:S04]  /*01a0*/  LEA.HI R3, R23, R14, RZ, 0x5 ;  /* 0x0000000e17037211 */ /* 0x000fc800078f28ff */
[----:B------:R-:W-:-:S05]  /*01b0*/  LOP3.LUT R3, R3, 0xffffffe0, RZ, 0xc0, !PT ;  /* 0xffffffe003037812 */ /* 0x000fca00078ec0ff */
[----:B------:R-:W-:Y:S02]  /*01c0*/  IMAD.IADD R3, R14, 0x1, -R3 ;  /* 0x000000010e037824 */ /* 0x000fe400078e0a03 */
[----:B-1----:R-:W-:-:S04]  /*01d0*/  IMAD.WIDE R12, R2, 0x8, R6 ;  /* 0x00000008020c7825 */ /* 0x002fc800078e0206 */
[C---:B------:R-:W-:Y:S02]  /*01e0*/  IMAD.WIDE R16, R3.reuse, 0x8, R4 ;  /* 0x0000000803107825 */ /* 0x040fe400078e0204 */
[----:B------:R-:W4:Y:S04]  /*01f0*/  LDG.E.EL.128 R12, desc[UR4][R12.64] ;  /* 0x000000040c0c7981 */ /* 0x000f28000c2e1d00 */
[----:B------:R-:W5:Y:S01]  /*0200*/  LDG.E.EL.128 R16, desc[UR4][R16.64] ;  /* 0x0000000410107981 */ /* 0x000f62000c2e1d00 */
[----:B------:R-:W-:-:S06]  /*0210*/  IMAD.WIDE R6, R3, 0x8, R6 ;  /* 0x0000000803067825 */ /* 0x000fcc00078e0206 */
[----:B------:R-:W5:Y:S01]  /*0220*/  LDG.E.EL.128 R4, desc[UR4][R6.64] ;  /* 0x0000000406047981 */ /* 0x000f62000c2e1d00 */
[----:B------:R-:W-:Y:S02]  /*0230*/  LEA.HI R23, R23, R0, RZ, 0xa ;  /* 0x0000000017177211 */ /* 0x000fe400078f50ff */
[----:B--2---:R-:W-:-:S04]  /*0240*/  SHF.R.U32.HI R3, RZ, 0x1b, R21 ;  /* 0x0000001bff037819 */ /* 0x004fc80000011615 */
[----:B------:R-:W-:Y:S02]  /*0250*/  LOP3.LUT R3, R3, 0x10, RZ, 0xc0, !PT ;  /* 0x0000001003037812 */ /* 0x000fe400078ec0ff */
[C---:B---3--:R-:W-:Y:S02]  /*0260*/  LEA R25, P1, R8.reuse, UR6, 0x2 ;  /* 0x0000000608197c11 */ /* 0x048fe4000f8210ff */
[----:B------:R-:W-:Y:S02]  /*0270*/  IADD3 R20, P0, R20, R3, RZ ;  /* 0x0000000314147210 */ /* 0x000fe40007f1e0ff */
[----:B------:R-:W-:Y:S02]  /*0280*/  SHF.R.U32.HI R22, RZ, 0x19, R11 ;  /* 0x00000019ff167819 */ /* 0x000fe4000001160b */
[----:B------:R-:W-:Y:S01]  /*0290*/  LEA.HI.X R24, R8, UR7, R9, 0x2, P1 ;  /* 0x0000000708187c11 */ /* 0x000fe200088f1409 */
[----:B------:R-:W-:Y:S01]  /*02a0*/  IMAD.X R3, RZ, RZ, R21, P0 ;  /* 0x000000ffff037224 */ /* 0x000fe200000e0615 */
[----:B------:R-:W-:Y:S01]  /*02b0*/  SHF.R.U32.HI R21, RZ, 0x19, R9 ;  /* 0x00000019ff157819 */ /* 0x000fe20000011609 */
[----:B------:R-:W-:Y:S01]  /*02c0*/  IMAD.SHL.U32 R8, R20, 0x40, RZ ;  /* 0x0000004014087824 */ /* 0x000fe200078e00ff */
[----:B------:R-:W-:-:S02]  /*02d0*/  LEA R9, P0, R10, UR6, 0x2 ;  /* 0x000000060a097c11 */ /* 0x000fc4000f8010ff */
[----:B------:R-:W-:Y:S02]  /*02e0*/  LOP3.LUT R21, R21, 0x40, RZ, 0xc0, !PT ;  /* 0x0000004015157812 */ /* 0x000fe400078ec0ff */
[----:B------:R-:W-:Y:S02]  /*02f0*/  LOP3.LUT R22, R22, 0x40, RZ, 0xc0, !PT ;  /* 0x0000004016167812 */ /* 0x000fe400078ec0ff */
[----:B------:R-:W-:Y:S02]  /*0300*/  SHF.L.U64.HI R3, R20, 0x6, R3 ;  /* 0x0000000614037819 */ /* 0x000fe40000010203 */
[----:B------:R-:W-:Y:S02]  /*0310*/  LEA.HI.X R10, R10, UR7, R11, 0x2, P0 ;  /* 0x000000070a0a7c11 */ /* 0x000fe400080f140b */
[C---:B------:R-:W-:Y:S02]  /*0320*/  IADD3 R20, P0, P1, R8.reuse, R25, R21 ;  /* 0x0000001908147210 */ /* 0x040fe4000791e015 */
[----:B------:R-:W-:-:S02]  /*0330*/  IADD3 R22, P2, P3, R8, R9, R22 ;  /* 0x0000000908167210 */ /* 0x000fc40007b5e016 */
[----:B------:R-:W-:Y:S02]  /*0340*/  SHF.R.S32.HI R11, RZ, 0xa, R23 ;  /* 0x0000000aff0b7819 */ /* 0x000fe40000011417 */
[C---:B------:R-:W-:Y:S02]  /*0350*/  IADD3.X R21, R3.reuse, R24, RZ, P0, P1 ;  /* 0x0000001803157210 */ /* 0x040fe400007e24ff */
[----:B------:R-:W-:Y:S01]  /*0360*/  IADD3.X R23, R3, R10, RZ, P2, P3 ;  /* 0x0000000a03177210 */ /* 0x000fe200017e64ff */
[----:B------:R-:W-:Y:S01]  /*0370*/  IMAD.SHL.U32 R11, R11, 0x100, RZ ;  /* 0x000001000b0b7824 */ /* 0x000fe200078e00ff */
[C---:B----4-:R-:W-:Y:S02]  /*0380*/  LEA R28, P0, R12.reuse, UR6, 0x2 ;  /* 0x000000060c1c7c11 */ /* 0x050fe4000f8010ff */
[----:B------:R-:W-:Y:S01]  /*0390*/  SHF.R.U32.HI R25, RZ, 0x19, R13 ;  /* 0x00000019ff197819 */ /* 0x000fe2000001160d */
[----:B------:R-:W-:Y:S01]  /*03a0*/  IMAD.WIDE R26, R11, 0x4, R20 ;  /* 0x000000040b1a7825 */ /* 0x000fe200078e0214 */
[----:B------:R-:W-:-:S03]  /*03b0*/  LEA.HI.X R20, R12, UR7, R13, 0x2, P0 ;  /* 0x000000070c147c11 */ /* 0x000fc600080f140d */
[----:B------:R-:W-:Y:S01]  /*03c0*/  IMAD.WIDE R22, R11, 0x4, R22 ;  /* 0x000000040b167825 */ /* 0x000fe200078e0216 */
[----:B------:R-:W-:Y:S01]  /*03d0*/  SHF.R.U32.HI R24, RZ, 0x19, R15 ;  /* 0x00000019ff187819 */ /* 0x000fe2000001160f */
[----:B------:R-:W2:Y:S01]  /*03e0*/  LDG.E.EL R9, desc[UR4][R26.64] ;  /* 0x000000041a097981 */ /* 0x000ea2000c2e1900 */
[----:B-----5:R-:W-:Y:S02]  /*03f0*/  LEA R13, P2, R16, UR6, 0x2 ;  /* 0x00000006100d7c11 */ /* 0x020fe4000f8410ff */
[----:B------:R-:W-:Y:S01]  /*0400*/  LEA R21, P1, R14, UR6, 0x2 ;  /* 0x000000060e157c11 */ /* 0x000fe2000f8210ff */
[----:B------:R1:W3:Y:S01]  /*0410*/  LDG.E.EL R10, desc[UR4][R22.64] ;  /* 0x00000004160a7981 */ /* 0x0002e2000c2e1900 */
[----:B------:R-:W-:Y:S02]  /*0420*/  LOP3.LUT R12, R24, 0x40, RZ, 0xc0, !PT ;  /* 0x00000040180c7812 */ /* 0x000fe400078ec0ff */
[----:B------:R-:W-:Y:S02]  /*0430*/  LEA.HI.X R16, R16, UR7, R17, 0x2, P2 ;  /* 0x0000000710107c11 */ /* 0x000fe400090f1411 */
[----:B------:R-:W-:-:S02]  /*0440*/  LEA.HI.X R24, R14, UR7, R15, 0x2, P1 ;  /* 0x000000070e187c11 */ /* 0x000fc400088f140f */
[----:B------:R-:W-:Y:S02]  /*0450*/  LOP3.LUT R25, R25, 0x40, RZ, 0xc0, !PT ;  /* 0x0000004019197812 */ /* 0x000fe400078ec0ff */
[----:B------:R-:W-:Y:S02]  /*0460*/  SHF.R.U32.HI R15, RZ, 0x19, R19 ;  /* 0x00000019ff0f7819 */ /* 0x000fe40000011613 */
[----:B-1----:R-:W-:Y:S02]  /*0470*/  SHF.R.U32.HI R23, RZ, 0x19, R17 ;  /* 0x00000019ff177819 */ /* 0x002fe40000011611 */
[----:B------:R-:W-:Y:S02]  /*0480*/  LEA R17, P2, R18, UR6, 0x2 ;  /* 0x0000000612117c11 */ /* 0x000fe4000f8410ff */
[----:B------:R-:W-:Y:S02]  /*0490*/  IADD3 R14, P4, P5, R8, R28, R25 ;  /* 0x0000001c080e7210 */ /* 0x000fe40007d9e019 */
[----:B------:R-:W-:-:S02]  /*04a0*/  LEA.HI.X R22, R18, UR7, R19, 0x2, P2 ;  /* 0x0000000712167c11 */ /* 0x000fc400090f1413 */
[----:B------:R-:W-:Y:S02]  /*04b0*/  IADD3 R12, P0, P1, R8, R21, R12 ;  /* 0x00000015080c7210 */ /* 0x000fe4000791e00c */
[----:B------:R-:W-:Y:S02]  /*04c0*/  LOP3.LUT R18, R15, 0x40, RZ, 0xc0, !PT ;  /* 0x000000400f127812 */ /* 0x000fe400078ec0ff */
[C---:B------:R-:W-:Y:S02]  /*04d0*/  LEA R21, P3, R4.reuse, UR6, 0x2 ;  /* 0x0000000604157c11 */ /* 0x040fe4000f8610ff */
[----:B------:R-:W-:Y:S02]  /*04e0*/  LOP3.LUT R23, R23, 0x40, RZ, 0xc0, !PT ;  /* 0x0000004017177812 */ /* 0x000fe400078ec0ff */
[----:B------:R-:W-:Y:S02]  /*04f0*/  IADD3.X R15, R3, R20, RZ, P4, P5 ;  /* 0x00000014030f7210 */ /* 0x000fe400027ea4ff */
[----:B------:R-:W-:-:S02]  /*0500*/  LEA.HI.X R26, R4, UR7, R5, 0x2, P3 ;  /* 0x00000007041a7c11 */ /* 0x000fc400098f1405 */
[C---:B------:R-:W-:Y:S01]  /*0510*/  IADD3 R20, P5, P4, R8.reuse, R17, R18 ;  /* 0x0000001108147210 */ /* 0x040fe20007cbe012 */
[----:B------:R-:W-:Y:S01]  /*0520*/  IMAD.WIDE R14, R11, 0x4, R14 ;  /* 0x000000040b0e7825 */ /* 0x000fe200078e020e */
[----:B------:R-:W-:Y:S01]  /*0530*/  IADD3 R4, P2, P3, R8, R13, R23 ;  /* 0x0000000d08047210 */ /* 0x000fe20007b5e017 */
[----:B------:R-:W1:Y:S01]  /*0540*/  LDC.64 R18, c[0x0][0x230] ;  /* 0x00008c00ff127b82 */ /* 0x000e620000000a00 */
[----:B------:R-:W-:Y:S02]  /*0550*/  SHF.R.U32.HI R23, RZ, 0x19, R5 ;  /* 0x00000019ff177819 */ /* 0x000fe40000011605 */
[C---:B------:R-:W-:Y:S01]  /*0560*/  LEA R17, P6, R6.reuse, UR6, 0x2 ;  /* 0x0000000606117c11 */ /* 0x040fe2000f8c10ff */
[----:B------:R-:W2:Y:S01]  /*0570*/  LDG.E.EL R14, desc[UR4][R14.64] ;  /* 0x000000040e0e7981 */ /* 0x000ea2000c2e1900 */
[--C-:B------:R-:W-:Y:S02]  /*0580*/  SHF.R.U32.HI R5, RZ, 0x19, R7.reuse ;  /* 0x00000019ff057819 */ /* 0x100fe40000011607 */
[----:B------:R-:W-:-:S02]  /*0590*/  LEA.HI.X R28, R6, UR7, R7, 0x2, P6 ;  /* 0x00000007061c7c11 */ /* 0x000fc4000b0f1407 */
[----:B------:R-:W-:Y:S02]  /*05a0*/  LOP3.LUT R23, R23, 0x40, RZ, 0xc0, !PT ;  /* 0x0000004017177812 */ /* 0x000fe400078ec0ff */
[----:B------:R-:W-:Y:S02]  /*05b0*/  LOP3.LUT R7, R5, 0x40, RZ, 0xc0, !PT ;  /* 0x0000004005077812 */ /* 0x000fe400078ec0ff */
[C---:B------:R-:W-:Y:S02]  /*05c0*/  IADD3.X R13, R3.reuse, R24, RZ, P0, P1 ;  /* 0x00000018030d7210 */ /* 0x040fe400007e24ff */
[----:B------:R-:W-:Y:S02]  /*05d0*/  IADD3.X R5, R3, R16, RZ, P2, P3 ;  /* 0x0000001003057210 */ /* 0x000fe400017e64ff */
[C---:B------:R-:W-:Y:S01]  /*05e0*/  IADD3 R6, P0, P1, R8.reuse, R21, R23 ;  /* 0x0000001508067210 */ /* 0x040fe2000791e017 */
[----:B------:R-:W-:Y:S01]  /*05f0*/  IMAD.WIDE R12, R11, 0x4, R12 ;  /* 0x000000040b0c7825 */ /* 0x000fe200078e020c */
[----:B------:R-:W-:-:S02]  /*0600*/  IADD3 R16, P2, P3, R8, R17, R7 ;  /* 0x0000001108107210 */ /* 0x000fc40007b5e007 */
[C---:B------:R-:W-:Y:S02]  /*0610*/  IADD3.X R21, R3.reuse, R22, RZ, P5, P4 ;  /* 0x0000001603157210 */ /* 0x040fe40002fe84ff */
[----:B------:R-:W-:Y:S01]  /*0620*/  IADD3.X R7, R3, R26, RZ, P0, P1 ;  /* 0x0000001a03077210 */ /* 0x000fe200007e24ff */
[----:B------:R-:W-:Y:S01]  /*0630*/  IMAD.WIDE R4, R11, 0x4, R4 ;  /* 0x000000040b047825 */ /* 0x000fe200078e0204 */
[----:B------:R-:W-:Y:S01]  /*0640*/  IADD3.X R17, R3, R28, RZ, P2, P3 ;  /* 0x0000001c03117210 */ /* 0x000fe200017e64ff */
[----:B------:R-:W3:Y:S02]  /*0650*/  LDG.E.EL R13, desc[UR4][R12.64] ;  /* 0x000000040c0d7981 */ /* 0x000ee4000c2e1900 */
[C---:B------:R-:W-:Y:S02]  /*0660*/  IMAD.WIDE R20, R11.reuse, 0x4, R20 ;  /* 0x000000040b147825 */ /* 0x040fe400078e0214 */
[----:B------:R-:W4:Y:S02]  /*0670*/  LDG.E.EL R5, desc[UR4][R4.64] ;  /* 0x0000000404057981 */ /* 0x000f24000c2e1900 */
[----:B------:R-:W-:-:S02]  /*0680*/  IMAD.WIDE R6, R11, 0x4, R6 ;  /* 0x000000040b067825 */ /* 0x000fc400078e0206 */
[----:B------:R-:W5:Y:S02]  /*0690*/  LDG.E.EL R20, desc[UR4][R20.64] ;  /* 0x0000000414147981 */ /* 0x000f64000c2e1900 */
[----:B------:R-:W-:Y:S02]  /*06a0*/  IMAD.WIDE R22, R11, 0x4, R16 ;  /* 0x000000040b167825 */ /* 0x000fe400078e0210 */
[----:B------:R-:W4:Y:S02]  /*06b0*/  LDG.E.EL R6, desc[UR4][R6.64] ;  /* 0x0000000406067981 */ /* 0x000f24000c2e1900 */
[----:B-1----:R-:W-:Y:S02]  /*06c0*/  IMAD.WIDE R24, R2, 0x4, R18 ;  /* 0x0000000402187825 */ /* 0x002fe400078e0212 */
[----:B------:R-:W5:Y:S01]  /*06d0*/  LDG.E.EL R23, desc[UR4][R22.64] ;  /* 0x0000000416177981 */ /* 0x000f62000c2e1900 */
[----:B------:R-:W1:Y:S03]  /*06e0*/  LDC.64 R2, c[0x0][0x238] ;  /* 0x00008e00ff027b82 */ /* 0x000e660000000a00 */
[----:B------:R-:W5:Y:S01]  /*06f0*/  LDG.E.EL.128 R16, desc[UR4][R24.64] ;  /* 0x0000000418107981 */ /* 0x000f62000c2e1d00 */
[----:B-1----:R-:W-:-:S04]  /*0700*/  IMAD.WIDE R2, R0, 0x4, R2 ;  /* 0x0000000400027825 */ /* 0x002fc800078e0202 */
[----:B--2---:R-:W-:Y:S01]  /*0710*/  FADD R14, -R9, R14 ;  /* 0x0000000e090e7221 */ /* 0x004fe20000000100 */
[----:B---3--:R-:W-:Y:S01]  /*0720*/  FADD R13, -R10, R13 ;  /* 0x0000000d0a0d7221 */ /* 0x008fe20000000100 */
[----:B----4-:R-:W-:Y:S01]  /*0730*/  FADD R8, -R5, R6 ;  /* 0x0000000605087221 */ /* 0x010fe20000000100 */
[----:B-----5:R-:W-:Y:S01]  /*0740*/  FADD R11, -R20, R23 ;  /* 0x00000017140b7221 */ /* 0x020fe20000000100 */
[----:B------:R-:W-:Y:S01]  /*0750*/  FFMA R16, R16, R14, R9 ;  /* 0x0000000e10107223 */ /* 0x000fe20000000009 */
[----:B------:R-:W-:Y:S01]  /*0760*/  FFMA R17, R17, R13, R10 ;  /* 0x0000000d11117223 */ /* 0x000fe2000000000a */
[----:B------:R-:W-:Y:S01]  /*0770*/  FFMA R18, R18, R8, R5 ;  /* 0x0000000812127223 */ /* 0x000fe20000000005 */
[----:B------:R-:W-:-:S05]  /*0780*/  FFMA R19, R19, R11, R20 ;  /* 0x0000000b13137223 */ /* 0x000fca0000000014 */
[----:B------:R-:W-:Y:S01]  /*0790*/  STG.E.128 desc[UR4][R2.64], R16 ;  /* 0x0000001002007986 */ /* 0x000fe2000c101d04 */
[----:B------:R-:W-:Y:S05]  /*07a0*/  EXIT ;  /* 0x000000000000794d */ /* 0x000fea0003800000 */
.L_x_0:
[----:B------:R-:W-:-:S00]  /*07b0*/  BRA `(.L_x_0) ;  /* 0xfffffffc00fc7947 */ /* 0x000fc0000383ffff */
[----:B------:R-:W-:-:S00]  /*07c0*/  NOP ;  /* 0x0000000000007918 */ /* 0x000fc00000000000 */
        /* <DEDUP_REMOVED lines=11> */
.L_x_1:


//--------------------- .nv.constant0.triton_poi_fused__unsafe_index_add_mul_sub_11 --------------------------
	.section	.nv.constant0.triton_poi_fused__unsafe_index_add_mul_sub_11,"a",@progbits
	.sectionflags	@""
	.align	4
.nv.constant0.triton_poi_fused__unsafe_index_add_mul_sub_11:
	.zero		580
